	.headerflags	@"EF_CUDA_TEXMODE_UNIFIED EF_CUDA_64BIT_ADDRESS EF_CUDA_ACCELERATORS EF_CUDA_SM90 EF_CUDA_VIRTUAL_SM(EF_CUDA_SM90)"
	.elftype	@"ET_EXEC"


//--------------------- .nv.info                  --------------------------
	.section	.nv.info,"",@"SHT_CUDA_INFO"
	.align	4


	//----- nvinfo : EIATTR_REGCOUNT
	.align		4
        /*0000*/ 	.byte	0x04, 0x2f
        /*0002*/ 	.short	(.L_3 - .L_2)
	.align		4
.L_2:
        /*0004*/ 	.word	index@(triton_poi_fused__native_batch_norm_legit_no_training_convolution_relu_0)
        /*0008*/ 	.word	0x00000020


	//----- nvinfo : EIATTR_MIN_STACK_SIZE
	.align		4
.L_3:
        /*000c*/ 	.byte	0x04, 0x12
        /*000e*/ 	.short	(.L_5 - .L_4)
	.align		4
.L_4:
        /*0010*/ 	.word	index@(triton_poi_fused__native_batch_norm_legit_no_training_convolution_relu_0)
        /*0014*/ 	.word	0x00000000


	//----- nvinfo : EIATTR_FRAME_SIZE
	.align		4
.L_5:
        /*0018*/ 	.byte	0x04, 0x11
        /*001a*/ 	.short	(.L_7 - .L_6)
	.align		4
.L_6:
        /*001c*/ 	.word	index@(triton_poi_fused__native_batch_norm_legit_no_training_convolution_relu_0)
        /*0020*/ 	.word	0x00000000


	//----- nvinfo : EIATTR_MIN_STACK_SIZE
	.align		4
.L_7:
        /*0024*/ 	.byte	0x04, 0x12
        /*0026*/ 	.short	(.L_9 - .L_8)
	.align		4
.L_8:
        /*0028*/ 	.word	index@(triton_poi_fused__native_batch_norm_legit_no_training_convolution_relu_0)
        /*002c*/ 	.word	0x00000000
.L_9:


//--------------------- .nv.info.triton_poi_fused__native_batch_norm_legit_no_training_convolution_relu_0 --------------------------
	.section	.nv.info.triton_poi_fused__native_batch_norm_legit_no_training_convolution_relu_0,"",@"SHT_CUDA_INFO"
	.sectionflags	@""
	.align	4


	//----- nvinfo : EIATTR_CUDA_API_VERSION
	.align		4
        /*0000*/ 	.byte	0x04, 0x37
        /*0002*/ 	.short	(.L_11 - .L_10)
.L_10:
        /*0004*/ 	.word	0x0000007c


	//----- nvinfo : EIATTR_KPARAM_INFO
	.align		4
.L_11:
        /*0008*/ 	.byte	0x04, 0x17
        /*000a*/ 	.short	(.L_13 - .L_12)
.L_12:
        /*000c*/ 	.word	0x00000000
        /*0010*/ 	.short	0x0007
        /*0012*/ 	.short	0x0038
        /*0014*/ 	.byte	0x00, 0xf0, 0x11, 0x00


	//----- nvinfo : EIATTR_KPARAM_INFO
	.align		4
.L_13:
        /*0018*/ 	.byte	0x04, 0x17
        /*001a*/ 	.short	(.L_15 - .L_14)
.L_14:
        /*001c*/ 	.word	0x00000000
        /*0020*/ 	.short	0x0006
        /*0022*/ 	.short	0x0030
        /*0024*/ 	.byte	0x00, 0xf4, 0x21, 0x00


	//----- nvinfo : EIATTR_KPARAM_INFO
	.align		4
.L_15:
        /*0028*/ 	.byte	0x04, 0x17
        /*002a*/ 	.short	(.L_17 - .L_16)
.L_16:
        /*002c*/ 	.word	0x00000000
        /*0030*/ 	.short	0x0005
        /*0032*/ 	.short	0x0028
        /*0034*/ 	.byte	0x00, 0xf4, 0x21, 0x00


	//----- nvinfo : EIATTR_KPARAM_INFO
	.align		4
.L_17:
        /*0038*/ 	.byte	0x04, 0x17
        /*003a*/ 	.short	(.L_19 - .L_18)
.L_18:
        /*003c*/ 	.word	0x00000000
        /*0040*/ 	.short	0x0004
        /*0042*/ 	.short	0x0020
        /*0044*/ 	.byte	0x00, 0xf4, 0x21, 0x00


	//----- nvinfo : EIATTR_KPARAM_INFO
	.align		4
.L_19:
        /*0048*/ 	.byte	0x04, 0x17
        /*004a*/ 	.short	(.L_21 - .L_20)
.L_20:
        /*004c*/ 	.word	0x00000000
        /*0050*/ 	.short	0x0003
        /*0052*/ 	.short	0x0018
        /*0054*/ 	.byte	0x00, 0xf4, 0x21, 0x00


	//----- nvinfo : EIATTR_KPARAM_INFO
	.align		4
.L_21:
        /*0058*/ 	.byte	0x04, 0x17
        /*005a*/ 	.short	(.L_23 - .L_22)
.L_22:
        /*005c*/ 	.word	0x00000000
        /*0060*/ 	.short	0x0002
        /*0062*/ 	.short	0x0010
        /*0064*/ 	.byte	0x00, 0xf4, 0x21, 0x00


	//----- nvinfo : EIATTR_KPARAM_INFO
	.align		4
.L_23:
        /*0068*/ 	.byte	0x04, 0x17
        /*006a*/ 	.short	(.L_25 - .L_24)
.L_24:
        /*006c*/ 	.word	0x00000000
        /*0070*/ 	.short	0x0001
        /*0072*/ 	.short	0x0008
        /*0074*/ 	.byte	0x00, 0xf4, 0x21, 0x00


	//----- nvinfo : EIATTR_KPARAM_INFO
	.align		4
.L_25:
        /*0078*/ 	.byte	0x04, 0x17
        /*007a*/ 	.short	(.L_27 - .L_26)
.L_26:
        /*007c*/ 	.word	0x00000000
        /*0080*/ 	.short	0x0000
        /*0082*/ 	.short	0x0000
        /*0084*/ 	.byte	0x00, 0xf4, 0x21, 0x00


	//----- nvinfo : EIATTR_SPARSE_MMA_MASK
	.align		4
.L_27:
        /*0088*/ 	.byte	0x03, 0x50
        /*008a*/ 	.short	0x0000


	//----- nvinfo : EIATTR_MAXREG_COUNT
	.align		4
        /*008c*/ 	.byte	0x03, 0x1b
        /*008e*/ 	.short	0x00ff


	//----- nvinfo : EIATTR_EXIT_INSTR_OFFSETS
	.align		4
        /*0090*/ 	.byte	0x04, 0x1c
        /*0092*/ 	.short	(.L_29 - .L_28)


	//   ....[0]....
.L_28:
        /*0094*/ 	.word	0x000007d0


	//----- nvinfo : EIATTR_REQNTID
	.align		4
.L_29:
        /*0098*/ 	.byte	0x04, 0x10
        /*009a*/ 	.short	(.L_31 - .L_30)
.L_30:
        /*009c*/ 	.word	0x00000080
        /*00a0*/ 	.word	0x00000001
        /*00a4*/ 	.word	0x00000001


	//----- nvinfo : EIATTR_CBANK_PARAM_SIZE
	.align		4
.L_31:
        /*00a8*/ 	.byte	0x03, 0x19
        /*00aa*/ 	.short	0x003c


	//----- nvinfo : EIATTR_PARAM_CBANK
	.align		4
        /*00ac*/ 	.byte	0x04, 0x0a
        /*00ae*/ 	.short	(.L_33 - .L_32)
	.align		4
.L_32:
        /*00b0*/ 	.word	index@(.nv.constant0.triton_poi_fused__native_batch_norm_legit_no_training_convolution_relu_0)
        /*00b4*/ 	.short	0x0210
        /*00b6*/ 	.short	0x003c


	//----- nvinfo : EIATTR_SW_WAR
	.align		4
.L_33:
        /*00b8*/ 	.byte	0x04, 0x36
        /*00ba*/ 	.short	(.L_35 - .L_34)
.L_34:
        /*00bc*/ 	.word	0x00000008
.L_35:


//--------------------- .nv.callgraph             --------------------------
	.section	.nv.callgraph,"",@"SHT_CUDA_CALLGRAPH"
	.align	4
	.sectionentsize	8
	.align		4
        /*0000*/ 	.word	0x00000000
	.align		4
        /*0004*/ 	.word	0xffffffff
	.align		4
        /*0008*/ 	.word	0x00000000
	.align		4
        /*000c*/ 	.word	0xfffffffe
	.align		4
        /*0010*/ 	.word	0x00000000
	.align		4
        /*0014*/ 	.word	0xfffffffd
	.align		4
        /*0018*/ 	.word	0x00000000
	.align		4
        /*001c*/ 	.word	0xfffffffc


//--------------------- .nv.constant4             --------------------------
	.section	.nv.constant4,"a",@progbits
	.align	8
	.align		8
.nv.constant4:
        /*0000*/ 	.dword	_$_str
	.align		8
        /*0008*/ 	.dword	_$_str_$_2


//--------------------- .text.triton_poi_fused__native_batch_norm_legit_no_training_convolution_relu_0 --------------------------
	.section	.text.triton_poi_fused__native_batch_norm_legit_no_training_convolution_relu_0,"ax",@progbits
	.align	128
        .global         triton_poi_fused__native_batch_norm_legit_no_training_convolution_relu_0
        .type           triton_poi_fused__native_batch_norm_legit_no_training_convolution_relu_0,@function
        .size           triton_poi_fused__native_batch_norm_legit_no_training_convolution_relu_0,(.L_x_1 - triton_poi_fused__native_batch_norm_legit_no_training_convolution_relu_0)
        .other          triton_poi_fused__native_batch_norm_legit_no_training_convolution_relu_0,@"STO_CUDA_ENTRY STV_DEFAULT"
triton_poi_fused__native_batch_norm_legit_no_training_convolution_relu_0:
.text.triton_poi_fused__native_batch_norm_legit_no_training_convolution_relu_0:
[----:B------:R-:W-:Y:S01]  /*0000*/  LDC R1, c[0x0][0x28] ;  /* 0x00000a00ff017b82 */ /* 0x000fe20000000800 */
[----:B------:R-:W1:Y:S01]  /*0010*/  S2R R0, SR_TID.X ;  /* 0x0000000000007919 */ /* 0x000e620000002100 */
[----:B------:R-:W-:-:S06]  /*0020*/  ULDC.64 UR4, c[0x0][0x208] ;  /* 0x0000820000047ab9 */ /* 0x000fcc0000000a00 */
[----:B------:R-:W2:Y:S01]  /*0030*/  LDC.64 R28, c[0x0][0x218] ;  /* 0x00008600ff1c7b82 */ /* 0x000ea20000000a00 */
[----:B------:R-:W3:Y:S07]  /*0040*/  S2R R5, SR_CTAID.X ;  /* 0x0000000000057919 */ /* 0x000eee0000002500 */
[----:B------:R-:W4:Y:S08]  /*0050*/  LDC.64 R26, c[0x0][0x220] ;  /* 0x00008800ff1a7b82 */ /* 0x000f300000000a00 */
[----:B------:R-:W5:Y:S01]  /*0060*/  LDC.64 R22, c[0x0][0x230] ;  /* 0x00008c00ff167b82 */ /* 0x000f620000000a00 */
[----:B-1----:R-:W-:-:S02]  /*0070*/  SHF.L.U32 R0, R0, 0x2, RZ ;  /* 0x0000000200007819 */ /* 0x002fc400000006ff */
[----:B---3--:R-:W-:Y:S02]  /*0080*/  SHF.R.S32.HI R3, RZ, 0x15, R5 ;  /* 0x00000015ff037819 */ /* 0x008fe40000011405 */
[----:B------:R-:W-:Y:S02]  /*0090*/  LOP3.LUT R0, R0, 0x1fc, RZ, 0xc0, !PT ;  /* 0x000001fc00007812 */ /* 0x000fe400078ec0ff */
[----:B------:R-:W-:Y:S02]  /*00a0*/  SGXT R3, R3, 0x1 ;  /* 0x000000010303781a */ /* 0x000fe40000000200 */
[----:B------:R-:W-:Y:S02]  /*00b0*/  LEA R0, R5, R0, 0xa ;  /* 0x0000000005007211 */ /* 0x000fe400078e50ff */
[----:B------:R-:W1:Y:S02]  /*00c0*/  LDC.64 R4, c[0x0][0x228] ;  /* 0x00008a00ff047b82 */ /* 0x000e640000000a00 */
[----:B------:R-:W-:-:S04]  /*00d0*/  LEA.HI R3, R3, R0, RZ, 0xc ;  /* 0x0000000003037211 */ /* 0x000fc800078f60ff */
[----:B------:R-:W-:Y:S02]  /*00e0*/  SHF.R.S32.HI R9, RZ, 0xc, R3 ;  /* 0x0000000cff097819 */ /* 0x000fe40000011403 */
[----:B------:R-:W-:-:S03]  /*00f0*/  IADD3 R3, R3, 0x200, RZ ;  /* 0x0000020003037810 */ /* 0x000fc60007ffe0ff */
[----:B------:R-:W-:Y:S01]  /*0100*/  IMAD.HI R2, R9, 0x2aaaaaab, RZ ;  /* 0x2aaaaaab09027827 */ /* 0x000fe200078e02ff */
[----:B------:R-:W-:-:S04]  /*0110*/  SHF.R.S32.HI R3, RZ, 0xc, R3 ;  /* 0x0000000cff037819 */ /* 0x000fc80000011403 */
[----:B------:R-:W-:Y:S01]  /*0120*/  SHF.R.U32.HI R7, RZ, 0x1f, R2 ;  /* 0x0000001fff077819 */ /* 0x000fe20000011602 */
[----:B------:R-:W-:-:S03]  /*0130*/  IMAD.HI R6, R3, 0x2aaaaaab, RZ ;  /* 0x2aaaaaab03067827 */ /* 0x000fc600078e02ff */
[----:B------:R-:W-:Y:S02]  /*0140*/  LEA.HI R2, R2, R7, RZ, 0x1d ;  /* 0x0000000702027211 */ /* 0x000fe400078fe8ff */
[----:B------:R-:W-:-:S03]  /*0150*/  SHF.R.U32.HI R7, RZ, 0x1f, R6 ;  /* 0x0000001fff077819 */ /* 0x000fc60000011606 */
[----:B------:R-:W-:Y:S01]  /*0160*/  IMAD R9, R2, -0x30, R9 ;  /* 0xffffffd002097824 */ /* 0x000fe200078e0209 */
[----:B------:R-:W-:-:S03]  /*0170*/  LEA.HI R6, R6, R7, RZ, 0x1d ;  /* 0x0000000706067211 */ /* 0x000fc600078fe8ff */
[----:B-1----:R-:W-:-:S04]  /*0180*/  IMAD.WIDE R12, R9, 0x4, R4 ;  /* 0x00000004090c7825 */ /* 0x002fc800078e0204 */
[----:B------:R-:W-:Y:S01]  /*0190*/  IMAD R3, R6, -0x30, R3 ;  /* 0xffffffd006037824 */ /* 0x000fe200078e0203 */
[----:B------:R-:W3:Y:S01]  /*01a0*/  LDG.E.EL R21, desc[UR4][R12.64] ;  /* 0x000000040c157981 */ /* 0x000ee2000c2e1900 */
[----:B------:R-:W1:Y:S02]  /*01b0*/  LDC.64 R6, c[0x0][0x210] ;  /* 0x00008400ff067b82 */ /* 0x000e640000000a00 */
[----:B------:R-:W-:-:S06]  /*01c0*/  IMAD.WIDE R24, R3, 0x4, R4 ;  /* 0x0000000403187825 */ /* 0x000fcc00078e0204 */
[----:B------:R-:W3:Y:S01]  /*01d0*/  LDG.E.EL R24, desc[UR4][R24.64] ;  /* 0x0000000418187981 */ /* 0x000ee2000c2e1900 */
[----:B------:R-:W5:Y:S01]  /*01e0*/  LDC.64 R4, c[0x0][0x238] ;  /* 0x00008e00ff047b82 */ /* 0x000f620000000a00 */
[----:B--2---:R-:W-:-:S05]  /*01f0*/  IMAD.WIDE R10, R9, 0x4, R28 ;  /* 0x00000004090a7825 */ /* 0x004fca00078e021c */
[----:B------:R4:W2:Y:S01]  /*0200*/  LDG.E.EL R19, desc[UR4][R10.64] ;  /* 0x000000040a137981 */ /* 0x0008a2000c2e1900 */
[----:B01----:R-:W-:-:S04]  /*0210*/  IMAD.WIDE R6, R0, 0x4, R6 ;  /* 0x0000000400067825 */ /* 0x003fc800078e0206 */
[C---:B----4-:R-:W-:Y:S01]  /*0220*/  IMAD.WIDE R10, R9.reuse, 0x4, R26 ;  /* 0x00000004090a7825 */ /* 0x050fe200078e021a */
[----:B------:R-:W2:Y:S04]  /*0230*/  LDG.E.128 R12, desc[UR4][R6.64] ;  /* 0x00000004060c7981 */ /* 0x000ea8000c1e1d00 */
[----:B------:R-:W4:Y:S01]  /*0240*/  LDG.E.EL R18, desc[UR4][R10.64] ;  /* 0x000000040a127981 */ /* 0x000f22000c2e1900 */
[----:B-----5:R-:W-:-:S04]  /*0250*/  IMAD.WIDE R16, R9, 0x4, R22 ;  /* 0x0000000409107825 */ /* 0x020fc800078e0216 */
[----:B------:R-:W-:Y:S02]  /*0260*/  IMAD.WIDE R8, R9, 0x4, R4 ;  /* 0x0000000409087825 */ /* 0x000fe400078e0204 */
[----:B------:R-:W5:Y:S02]  /*0270*/  LDG.E.EL R17, desc[UR4][R16.64] ;  /* 0x0000000410117981 */ /* 0x000f64000c2e1900 */
[C---:B------:R-:W-:Y:S02]  /*0280*/  IMAD.WIDE R28, R3.reuse, 0x4, R28 ;  /* 0x00000004031c7825 */ /* 0x040fe400078e021c */
[----:B------:R-:W5:Y:S02]  /*0290*/  LDG.E.EL R20, desc[UR4][R8.64] ;  /* 0x0000000408147981 */ /* 0x000f64000c2e1900 */
[C---:B------:R-:W-:Y:S02]  /*02a0*/  IMAD.WIDE R26, R3.reuse, 0x4, R26 ;  /* 0x00000004031a7825 */ /* 0x040fe400078e021a */
[----:B------:R0:W5:Y:S04]  /*02b0*/  LDG.E.EL R16, desc[UR4][R28.64] ;  /* 0x000000041c107981 */ /* 0x000168000c2e1900 */
[----:B------:R-:W5:Y:S01]  /*02c0*/  LDG.E.128 R8, desc[UR4][R6.64+0x800] ;  /* 0x0008000406087981 */ /* 0x000f62000c1e1d00 */
[----:B------:R-:W-:-:S03]  /*02d0*/  IMAD.WIDE R4, R3, 0x4, R4 ;  /* 0x0000000403047825 */ /* 0x000fc600078e0204 */
[----:B------:R-:W5:Y:S01]  /*02e0*/  LDG.E.EL R2, desc[UR4][R26.64] ;  /* 0x000000041a027981 */ /* 0x000f62000c2e1900 */
[----:B------:R-:W-:-:S03]  /*02f0*/  IMAD.WIDE R22, R3, 0x4, R22 ;  /* 0x0000000403167825 */ /* 0x000fc600078e0216 */
[----:B------:R-:W5:Y:S04]  /*0300*/  LDG.E.EL R4, desc[UR4][R4.64] ;  /* 0x0000000404047981 */ /* 0x000f68000c2e1900 */
[----:B------:R1:W5:Y:S01]  /*0310*/  LDG.E.EL R3, desc[UR4][R22.64] ;  /* 0x0000000416037981 */ /* 0x000362000c2e1900 */
[----:B---3--:R-:W-:-:S04]  /*0320*/  FADD R21, R21, 9.9999997473787516356e-06 ;  /* 0x3727c5ac15157421 */ /* 0x008fc80000000000 */
[----:B------:R-:W3:Y:S01]  /*0330*/  MUFU.SQRT R25, R21 ;  /* 0x0000001500197308 */ /* 0x000ee20000002000 */
[----:B------:R-:W-:-:S07]  /*0340*/  FADD R24, R24, 9.9999997473787516356e-06 ;  /* 0x3727c5ac18187421 */ /* 0x000fce0000000000 */
[----:B0-----:R-:W0:Y:S01]  /*0350*/  MUFU.SQRT R28, R24 ;  /* 0x00000018001c7308 */ /* 0x001e220000002000 */
[C---:B---3--:R-:W-:Y:S02]  /*0360*/  FSETP.GT.AND P0, PT, R25.reuse, 8.50705917302346158658e+37, PT ;  /* 0x7e8000001900780b */ /* 0x048fe40003f04000 */
[----:B------:R-:W-:Y:S02]  /*0370*/  FSETP.GEU.AND P2, PT, R25, 1.175494350822287508e-38, PT ;  /* 0x008000001900780b */ /* 0x000fe40003f4e000 */
[C---:B0-----:R-:W-:Y:S02]  /*0380*/  FSETP.GT.AND P1, PT, R28.reuse, 8.50705917302346158658e+37, PT ;  /* 0x7e8000001c00780b */ /* 0x041fe40003f24000 */
[----:B------:R-:W-:-:S07]  /*0390*/  FSETP.GEU.AND P3, PT, R28, 1.175494350822287508e-38, PT ;  /* 0x008000001c00780b */ /* 0x000fce0003f6e000 */
[----:B------:R-:W-:Y:S01]  /*03a0*/  @P0 FMUL R25, R25, 0.25 ;  /* 0x3e80000019190820 */ /* 0x000fe20000400000 */
[----:B------:R-:W-:-:S03]  /*03b0*/  HFMA2.MMA R24, -RZ, RZ, 1.625, 0 ;  /* 0x3e800000ff187435 */ /* 0x000fc600000001ff */
[----:B------:R-:W-:Y:S01]  /*03c0*/  @!P2 FMUL R25, R25, 16777216 ;  /* 0x4b8000001919a820 */ /* 0x000fe20000400000 */
[----:B------:R-:W-:-:S04]  /*03d0*/  @P1 FMUL R28, R28, 0.25 ;  /* 0x3e8000001c1c1820 */ /* 0x000fc80000400000 */
[----:B------:R-:W-:Y:S01]  /*03e0*/  @!P3 FMUL R28, R28, 16777216 ;  /* 0x4b8000001c1cb820 */ /* 0x000fe20000400000 */
[----:B------:R-:W0:Y:S01]  /*03f0*/  MUFU.RCP R25, R25 ;  /* 0x0000001900197308 */ /* 0x000e220000001000 */
[----:B-1----:R-:W-:-:S07]  /*0400*/  FSEL R22, R24, 1, P0 ;  /* 0x3f80000018167808 */ /* 0x002fce0000000000 */
[----:B------:R1:W3:Y:S01]  /*0410*/  MUFU.RCP R5, R28 ;  /* 0x0000001c00057308 */ /* 0x0002e20000001000 */
[----:B------:R-:W-:Y:S01]  /*0420*/  FSEL R24, R24, 1, P1 ;  /* 0x3f80000018187808 */ /* 0x000fe20000800000 */
[----:B------:R-:W-:Y:S01]  /*0430*/  @!P2 FMUL R22, R22, 16777216 ;  /* 0x4b8000001616a820 */ /* 0x000fe20000400000 */
[--C-:B--2---:R-:W-:Y:S01]  /*0440*/  FADD R13, R13, R19.reuse ;  /* 0x000000130d0d7221 */ /* 0x104fe20000000000 */
[--C-:B------:R-:W-:Y:S01]  /*0450*/  FADD R12, R12, R19.reuse ;  /* 0x000000130c0c7221 */ /* 0x100fe20000000000 */
[--C-:B------:R-:W-:Y:S01]  /*0460*/  FADD R14, R14, R19.reuse ;  /* 0x000000130e0e7221 */ /* 0x100fe20000000000 */
[----:B------:R-:W-:Y:S01]  /*0470*/  @!P3 FMUL R24, R24, 16777216 ;  /* 0x4b8000001818b820 */ /* 0x000fe20000400000 */
[----:B------:R-:W-:Y:S01]  /*0480*/  FADD R15, R15, R19 ;  /* 0x000000130f0f7221 */ /* 0x000fe20000000000 */
[----:B0-----:R-:W-:Y:S01]  /*0490*/  FMUL R21, R25, R22 ;  /* 0x0000001619157220 */ /* 0x001fe20000400000 */
[C---:B----4-:R-:W-:Y:S01]  /*04a0*/  FADD R22, -R18.reuse, R12 ;  /* 0x0000000c12167221 */ /* 0x050fe20000000100 */
[C---:B------:R-:W-:Y:S01]  /*04b0*/  FADD R26, -R18.reuse, R14 ;  /* 0x0000000e121a7221 */ /* 0x040fe20000000100 */
[C---:B-1----:R-:W-:Y:S01]  /*04c0*/  FADD R28, -R18.reuse, R15 ;  /* 0x0000000f121c7221 */ /* 0x042fe20000000100 */
[----:B---3--:R-:W-:Y:S01]  /*04d0*/  FMUL R5, R5, R24 ;  /* 0x0000001805057220 */ /* 0x008fe20000400000 */
[----:B------:R-:W-:-:S02]  /*04e0*/  FADD R24, -R18, R13 ;  /* 0x0000000d12187221 */ /* 0x000fc40000000100 */
[----:B------:R-:W0:Y:S01]  /*04f0*/  LDC.64 R18, c[0x0][0x240] ;  /* 0x00009000ff127b82 */ /* 0x000e220000000a00 */
[C---:B------:R-:W-:Y:S01]  /*0500*/  FMUL R27, R21.reuse, R22 ;  /* 0x00000016151b7220 */ /* 0x040fe20000400000 */
[C---:B------:R-:W-:Y:S01]  /*0510*/  FMUL R24, R21.reuse, R24 ;  /* 0x0000001815187220 */ /* 0x040fe20000400000 */
[C---:B------:R-:W-:Y:S01]  /*0520*/  FMUL R23, R21.reuse, R26 ;  /* 0x0000001a15177220 */ /* 0x040fe20000400000 */
[----:B------:R-:W-:Y:S01]  /*0530*/  FMUL R25, R21, R28 ;  /* 0x0000001c15197220 */ /* 0x000fe20000400000 */
[--C-:B-----5:R-:W-:Y:S01]  /*0540*/  FADD R9, R9, R16.reuse ;  /* 0x0000001009097221 */ /* 0x120fe20000000000 */
[--C-:B------:R-:W-:Y:S01]  /*0550*/  FADD R8, R8, R16.reuse ;  /* 0x0000001008087221 */ /* 0x100fe20000000000 */
[--C-:B------:R-:W-:Y:S01]  /*0560*/  FADD R10, R10, R16.reuse ;  /* 0x000000100a0a7221 */ /* 0x100fe20000000000 */
[----:B------:R-:W-:Y:S01]  /*0570*/  FADD R11, R11, R16 ;  /* 0x000000100b0b7221 */ /* 0x000fe20000000000 */
[C-C-:B------:R-:W-:Y:S01]  /*0580*/  FFMA R22, R17.reuse, R24, R20.reuse ;  /* 0x0000001811167223 */ /* 0x140fe20000000014 */
[C-C-:B------:R-:W-:Y:S01]  /*0590*/  FFMA R21, R17.reuse, R27, R20.reuse ;  /* 0x0000001b11157223 */ /* 0x140fe20000000014 */
[C-C-:B------:R-:W-:Y:S01]  /*05a0*/  FFMA R23, R17.reuse, R23, R20.reuse ;  /* 0x0000001711177223 */ /* 0x140fe20000000014 */
[----:B------:R-:W-:Y:S01]  /*05b0*/  FFMA R17, R17, R25, R20 ;  /* 0x0000001911117223 */ /* 0x000fe20000000014 */
[C---:B------:R-:W-:Y:S01]  /*05c0*/  FADD R20, -R2.reuse, R9 ;  /* 0x0000000902147221 */ /* 0x040fe20000000100 */
[C---:B------:R-:W-:Y:S01]  /*05d0*/  FADD R16, -R2.reuse, R8 ;  /* 0x0000000802107221 */ /* 0x040fe20000000100 */
[C---:B------:R-:W-:Y:S01]  /*05e0*/  FADD R24, -R2.reuse, R10 ;  /* 0x0000000a02187221 */ /* 0x040fe20000000100 */
[----:B------:R-:W-:Y:S01]  /*05f0*/  FADD R2, -R2, R11 ;  /* 0x0000000b02027221 */ /* 0x000fe20000000100 */
[C---:B------:R-:W-:Y:S01]  /*0600*/  FMUL R20, R5.reuse, R20 ;  /* 0x0000001405147220 */ /* 0x040fe20000400000 */
[C---:B------:R-:W-:Y:S01]  /*0610*/  FMUL R29, R5.reuse, R16 ;  /* 0x00000010051d7220 */ /* 0x040fe20000400000 */
[C---:B------:R-:W-:Y:S01]  /*0620*/  FMUL R27, R5.reuse, R24 ;  /* 0x00000018051b7220 */ /* 0x040fe20000400000 */
[----:B------:R-:W-:Y:S01]  /*0630*/  FMUL R25, R5, R2 ;  /* 0x0000000205197220 */ /* 0x000fe20000400000 */
[C-C-:B------:R-:W-:Y:S01]  /*0640*/  FFMA R5, R3.reuse, R20, R4.reuse ;  /* 0x0000001403057223 */ /* 0x140fe20000000004 */
[C-C-:B------:R-:W-:Y:S01]  /*0650*/  FFMA R20, R3.reuse, R29, R4.reuse ;  /* 0x0000001d03147223 */ /* 0x140fe20000000004 */
[C-C-:B------:R-:W-:Y:S01]  /*0660*/  FFMA R24, R3.reuse, R27, R4.reuse ;  /* 0x0000001b03187223 */ /* 0x140fe20000000004 */
[----:B------:R-:W-:Y:S01]  /*0670*/  FFMA R25, R3, R25, R4 ;  /* 0x0000001903197223 */ /* 0x000fe20000000004 */
[----:B------:R-:W-:Y:S01]  /*0680*/  FSETP.GEU.AND P6, PT, R17, RZ, PT ;  /* 0x000000ff1100720b */ /* 0x000fe20003fce000 */
[----:B0-----:R-:W-:Y:S01]  /*0690*/  IMAD.WIDE R2, R0, 0x4, R18 ;  /* 0x0000000400027825 */ /* 0x001fe200078e0212 */
[----:B------:R-:W-:-:S02]  /*06a0*/  FSETP.GEU.AND P0, PT, R23, RZ, PT ;  /* 0x000000ff1700720b */ /* 0x000fc40003f0e000 */
[----:B------:R-:W-:Y:S02]  /*06b0*/  FSETP.GEU.AND P1, PT, R22, RZ, PT ;  /* 0x000000ff1600720b */ /* 0x000fe40003f2e000 */
[----:B------:R-:W-:Y:S02]  /*06c0*/  FSETP.GEU.AND P2, PT, R21, RZ, PT ;  /* 0x000000ff1500720b */ /* 0x000fe40003f4e000 */
[----:B------:R-:W-:Y:S02]  /*06d0*/  SEL R19, R17, RZ, P6 ;  /* 0x000000ff11137207 */ /* 0x000fe40003000000 */
[----:B------:R-:W-:Y:S02]  /*06e0*/  FSETP.GEU.AND P3, PT, R25, RZ, PT ;  /* 0x000000ff1900720b */ /* 0x000fe40003f6e000 */
[----:B------:R-:W-:Y:S02]  /*06f0*/  FSETP.GEU.AND P4, PT, R24, RZ, PT ;  /* 0x000000ff1800720b */ /* 0x000fe40003f8e000 */
[----:B------:R-:W-:-:S02]  /*0700*/  FSETP.GEU.AND P5, PT, R5, RZ, PT ;  /* 0x000000ff0500720b */ /* 0x000fc40003fae000 */
[----:B------:R-:W-:Y:S02]  /*0710*/  FSETP.GEU.AND P6, PT, R20, RZ, PT ;  /* 0x000000ff1400720b */ /* 0x000fe40003fce000 */
[----:B------:R-:W-:Y:S02]  /*0720*/  SEL R18, R23, RZ, P0 ;  /* 0x000000ff17127207 */ /* 0x000fe40000000000 */
[----:B------:R-:W-:Y:S02]  /*0730*/  SEL R17, R22, RZ, P1 ;  /* 0x000000ff16117207 */ /* 0x000fe40000800000 */
[----:B------:R-:W-:Y:S02]  /*0740*/  SEL R16, R21, RZ, P2 ;  /* 0x000000ff15107207 */ /* 0x000fe40001000000 */
[----:B------:R-:W-:Y:S02]  /*0750*/  SEL R23, R25, RZ, P3 ;  /* 0x000000ff19177207 */ /* 0x000fe40001800000 */
[----:B------:R-:W-:-:S02]  /*0760*/  SEL R22, R24, RZ, P4 ;  /* 0x000000ff18167207 */ /* 0x000fc40002000000 */
[----:B------:R-:W-:Y:S02]  /*0770*/  SEL R21, R5, RZ, P5 ;  /* 0x000000ff05157207 */ /* 0x000fe40002800000 */
[----:B------:R-:W-:Y:S01]  /*0780*/  SEL R20, R20, RZ, P6 ;  /* 0x000000ff14147207 */ /* 0x000fe20003000000 */
[----:B------:R-:W-:Y:S04]  /*0790*/  STG.E.128 desc[UR4][R6.64], R12 ;  /* 0x0000000c06007986 */ /* 0x000fe8000c101d04 */
[----:B------:R-:W-:Y:S04]  /*07a0*/  STG.E.128 desc[UR4][R6.64+0x800], R8 ;  /* 0x0008000806007986 */ /* 0x000fe8000c101d04 */
[----:B------:R-:W-:Y:S04]  /*07b0*/  STG.E.128 desc[UR4][R2.64], R16 ;  /* 0x0000001002007986 */ /* 0x000fe8000c101d04 */
[----:B------:R-:W-:Y:S01]  /*07c0*/  STG.E.128 desc[UR4][R2.64+0x800], R20 ;  /* 0x0008001402007986 */ /* 0x000fe2000c101d04 */
[----:B------:R-:W-:Y:S05]  /*07d0*/  EXIT ;  /* 0x000000000000794d */ /* 0x000fea0003800000 */
.L_x_0:
[----:B------:R-:W-:-:S00]  /*07e0*/  BRA `(.L_x_0) ;  /* 0xfffffffc00fc7947 */ /* 0x000fc0000383ffff */
[----:B------:R-:W-:-:S00]  /*07f0*/  NOP ;  /* 0x0000000000007918 */ /* 0x000fc00000000000 */
        /* <DEDUP_REMOVED lines=8> */
.L_x_1:


//--------------------- .nv.global.init           --------------------------
	.section	.nv.global.init,"aw",@progbits
.nv.global.init:
	.type		_$_str,@object
	.size		_$_str,(_$_str_$_2 - _$_str)
_$_str:
        /*0000*/ 	.byte	0x5f, 0x5f, 0x43, 0x55, 0x44, 0x41, 0x5f, 0x46, 0x54, 0x5a, 0x00
	.type		_$_str_$_2,@object
	.size		_$_str_$_2,(.L_1 - _$_str_$_2)
_$_str_$_2:
        /*000b*/ 	.byte	0x5f, 0x5f, 0x43, 0x55, 0x44, 0x41, 0x5f, 0x50, 0x52, 0x45, 0x43, 0x5f, 0x53, 0x51, 0x52, 0x54
        /*001b*/ 	.byte	0x00
.L_1:


//--------------------- .nv.constant0.triton_poi_fused__native_batch_norm_legit_no_training_convolution_relu_0 --------------------------
	.section	.nv.constant0.triton_poi_fused__native_batch_norm_legit_no_training_convolution_relu_0,"a",@progbits
	.sectionflags	@""
	.align	4
.nv.constant0.triton_poi_fused__native_batch_norm_legit_no_training_convolution_relu_0:
	.zero		588
